//
// Generated by NVIDIA NVVM Compiler
//
// Compiler Build ID: CL-36424714
// Cuda compilation tools, release 13.0, V13.0.88
// Based on NVVM 20.0.0
//

.version 9.0
.target sm_100
.address_size 64

	// .globl	_Z7Vec_addPfS_S_i

.visible .entry _Z7Vec_addPfS_S_i(
	.param .u64 .ptr .align 1 _Z7Vec_addPfS_S_i_param_0,
	.param .u64 .ptr .align 1 _Z7Vec_addPfS_S_i_param_1,
	.param .u64 .ptr .align 1 _Z7Vec_addPfS_S_i_param_2,
	.param .u32 _Z7Vec_addPfS_S_i_param_3
)
{
	.reg .pred 	%p<2>;
	.reg .b32 	%r<6>;
	.reg .b32 	%f<4>;
	.reg .b64 	%rd<11>;

	ld.param.u64 	%rd1, [_Z7Vec_addPfS_S_i_param_0];
	ld.param.u64 	%rd2, [_Z7Vec_addPfS_S_i_param_1];
	ld.param.u64 	%rd3, [_Z7Vec_addPfS_S_i_param_2];
	ld.param.u32 	%r2, [_Z7Vec_addPfS_S_i_param_3];
	mov.u32 	%r3, %ctaid.x;
	mov.u32 	%r4, %ntid.x;
	mov.u32 	%r5, %tid.x;
	mad.lo.s32 	%r1, %r3, %r4, %r5;
	setp.ge.s32 	%p1, %r1, %r2;
	@%p1 bra 	$L__BB0_2;
	cvta.to.global.u64 	%rd4, %rd2;
	cvta.to.global.u64 	%rd5, %rd3;
	cvta.to.global.u64 	%rd6, %rd1;
	mul.wide.s32 	%rd7, %r1, 4;
	add.s64 	%rd8, %rd4, %rd7;
	ld.global.f32 	%f1, [%rd8];
	add.s64 	%rd9, %rd5, %rd7;
	ld.global.f32 	%f2, [%rd9];
	add.f32 	%f3, %f1, %f2;
	add.s64 	%rd10, %rd6, %rd7;
	st.global.f32 	[%rd10], %f3;
$L__BB0_2:
	ret;

}


// ===== COMPILED SASS (sm_100) =====

	.target	sm_100

	.elftype	@"ET_EXEC"


//--------------------- .note.nv.tkinfo           --------------------------
	.section	.note.nv.tkinfo,"",@"SHT_NOTE"
	.sectionflags	@"SHF_NOTE_NV_TKINFO"
	.tkinfo
        /*0018*/ 	.word	0x00000002
        /*0030*/ 	.string	""
        /*0030*/ 	.string	"ptxas"
        /*0030*/ 	.string	"Cuda compilation tools, release 13.0, V13.0.88"
        /*0030*/ 	.string	"Build cuda_13.0.r13.0/compiler.36424714_0"
        /*0030*/ 	.string	"-arch sm_100 -m 64 "



//--------------------- .note.nv.cuinfo           --------------------------
	.section	.note.nv.cuinfo,"",@"SHT_NOTE"
	.sectionflags	@"SHF_NOTE_NV_CUINFO"
        /*0018*/ 	.short	0x0002
        /*001a*/ 	.short	0x0064
        /*001c*/ 	.short	0x0082
	.zero		2


//--------------------- .nv.info                  --------------------------
	.section	.nv.info,"",@"SHT_CUDA_INFO"
	.align	4


	//----- nvinfo : EIATTR_REGCOUNT
	.align		4
        /*0000*/ 	.byte	0x04, 0x2f
        /*0002*/ 	.short	(.L_1 - .L_0)
	.align		4
.L_0:
        /*0004*/ 	.word	index@(_Z7Vec_addPfS_S_i)
        /*0008*/ 	.word	0x0000000c


	//----- nvinfo : EIATTR_FRAME_SIZE
	.align		4
.L_1:
        /*000c*/ 	.byte	0x04, 0x11
        /*000e*/ 	.short	(.L_3 - .L_2)
	.align		4
.L_2:
        /*0010*/ 	.word	index@(_Z7Vec_addPfS_S_i)
        /*0014*/ 	.word	0x00000000


	//----- nvinfo : EIATTR_MIN_STACK_SIZE
	.align		4
.L_3:
        /*0018*/ 	.byte	0x04, 0x12
        /*001a*/ 	.short	(.L_5 - .L_4)
	.align		4
.L_4:
        /*001c*/ 	.word	index@(_Z7Vec_addPfS_S_i)
        /*0020*/ 	.word	0x00000000
.L_5:


//--------------------- .nv.compat                --------------------------
	.section	.nv.compat,"",@"SHT_CUDA_COMPAT_INFO"
	.align	4
        /*0000*/ 	.byte	0x02, 0x09, 0x00, 0x00, 0x02, 0x02, 0x01, 0x00, 0x02, 0x05, 0x05, 0x00, 0x03, 0x07, 0x01, 0x01
        /*0010*/ 	.byte	0x02, 0x03, 0x00, 0x00, 0x02, 0x06, 0x01, 0x00, 0x04, 0x0b, 0x08, 0x00, 0x09, 0x00, 0x00, 0x00
        /*0020*/ 	.byte	0x00, 0x00, 0x00, 0x00


//--------------------- .nv.info._Z7Vec_addPfS_S_i --------------------------
	.section	.nv.info._Z7Vec_addPfS_S_i,"",@"SHT_CUDA_INFO"
	.sectionflags	@""
	.align	4


	//----- nvinfo : EIATTR_CUDA_API_VERSION
	.align		4
        /*0000*/ 	.byte	0x04, 0x37
        /*0002*/ 	.short	(.L_7 - .L_6)
.L_6:
        /*0004*/ 	.word	0x00000082


	//----- nvinfo : EIATTR_KPARAM_INFO
	.align		4
.L_7:
        /*0008*/ 	.byte	0x04, 0x17
        /*000a*/ 	.short	(.L_9 - .L_8)
.L_8:
        /*000c*/ 	.word	0x00000000
        /*0010*/ 	.short	0x0003
        /*0012*/ 	.short	0x0018
        /*0014*/ 	.byte	0x00, 0xf0, 0x11, 0x00


	//----- nvinfo : EIATTR_KPARAM_INFO
	.align		4
.L_9:
        /*0018*/ 	.byte	0x04, 0x17
        /*001a*/ 	.short	(.L_11 - .L_10)
.L_10:
        /*001c*/ 	.word	0x00000000
        /*0020*/ 	.short	0x0002
        /*0022*/ 	.short	0x0010
        /*0024*/ 	.byte	0x00, 0xf5, 0x21, 0x00


	//----- nvinfo : EIATTR_KPARAM_INFO
	.align		4
.L_11:
        /*0028*/ 	.byte	0x04, 0x17
        /*002a*/ 	.short	(.L_13 - .L_12)
.L_12:
        /*002c*/ 	.word	0x00000000
        /*0030*/ 	.short	0x0001
        /*0032*/ 	.short	0x0008
        /*0034*/ 	.byte	0x00, 0xf5, 0x21, 0x00


	//----- nvinfo : EIATTR_KPARAM_INFO
	.align		4
.L_13:
        /*0038*/ 	.byte	0x04, 0x17
        /*003a*/ 	.short	(.L_15 - .L_14)
.L_14:
        /*003c*/ 	.word	0x00000000
        /*0040*/ 	.short	0x0000
        /*0042*/ 	.short	0x0000
        /*0044*/ 	.byte	0x00, 0xf5, 0x21, 0x00


	//----- nvinfo : EIATTR_SPARSE_MMA_MASK
	.align		4
.L_15:
        /*0048*/ 	.byte	0x03, 0x50
        /*004a*/ 	.short	0x0000


	//----- nvinfo : EIATTR_MAXREG_COUNT
	.align		4
        /*004c*/ 	.byte	0x03, 0x1b
        /*004e*/ 	.short	0x00ff


	//----- nvinfo : EIATTR_MERCURY_ISA_VERSION
	.align		4
        /*0050*/ 	.byte	0x03, 0x5f
        /*0052*/ 	.short	0x0101


	//----- nvinfo : EIATTR_VRC_CTA_INIT_COUNT
	.align		4
        /*0054*/ 	.byte	0x02, 0x4a
	.zero		1
	.zero		1


	//----- nvinfo : EIATTR_EXIT_INSTR_OFFSETS
	.align		4
        /*0058*/ 	.byte	0x04, 0x1c
        /*005a*/ 	.short	(.L_17 - .L_16)


	//   ....[0]....
.L_16:
        /*005c*/ 	.word	0x00000070


	//   ....[1]....
        /*0060*/ 	.word	0x00000130


	//----- nvinfo : EIATTR_CBANK_PARAM_SIZE
	.align		4
.L_17:
        /*0064*/ 	.byte	0x03, 0x19
        /*0066*/ 	.short	0x001c


	//----- nvinfo : EIATTR_PARAM_CBANK
	.align		4
        /*0068*/ 	.byte	0x04, 0x0a
        /*006a*/ 	.short	(.L_19 - .L_18)
	.align		4
.L_18:
        /*006c*/ 	.word	index@(.nv.constant0._Z7Vec_addPfS_S_i)
        /*0070*/ 	.short	0x0380
        /*0072*/ 	.short	0x001c


	//----- nvinfo : EIATTR_SW_WAR
	.align		4
.L_19:
        /*0074*/ 	.byte	0x04, 0x36
        /*0076*/ 	.short	(.L_21 - .L_20)
.L_20:
        /*0078*/ 	.word	0x00000008
.L_21:


//--------------------- .nv.callgraph             --------------------------
	.section	.nv.callgraph,"",@"SHT_CUDA_CALLGRAPH"
	.align	4
	.sectionentsize	8
	.align		4
        /*0000*/ 	.word	0x00000000
	.align		4
        /*0004*/ 	.word	0xffffffff
	.align		4
        /*0008*/ 	.word	0x00000000
	.align		4
        /*000c*/ 	.word	0xfffffffe
	.align		4
        /*0010*/ 	.word	0x00000000
	.align		4
        /*0014*/ 	.word	0xfffffffd
	.align		4
        /*0018*/ 	.word	0x00000000
	.align		4
        /*001c*/ 	.word	0xfffffffc


//--------------------- .text._Z7Vec_addPfS_S_i   --------------------------
	.section	.text._Z7Vec_addPfS_S_i,"ax",@progbits
	.align	128
        .global         _Z7Vec_addPfS_S_i
        .type           _Z7Vec_addPfS_S_i,@function
        .size           _Z7Vec_addPfS_S_i,(.L_x_1 - _Z7Vec_addPfS_S_i)
        .other          _Z7Vec_addPfS_S_i,@"STO_CUDA_ENTRY STV_DEFAULT"
_Z7Vec_addPfS_S_i:
.text._Z7Vec_addPfS_S_i:
[----:B------:R-:W-:Y:S01]  /*0000*/  LDC R1, c[0x0][0x37c] ;  /* 0x0000df00ff017b82 */ /* 0x000fe20000000800 */
[----:B------:R-:W0:Y:S07]  /*0010*/  S2R R0, SR_TID.X ;  /* 0x0000000000007919 */ /* 0x000e2e0000002100 */
[----:B------:R-:W0:Y:S01]  /*0020*/  S2UR UR4, SR_CTAID.X ;  /* 0x00000000000479c3 */ /* 0x000e220000002500 */
[----:B------:R-:W1:Y:S07]  /*0030*/  LDCU UR5, c[0x0][0x398] ;  /* 0x00007300ff0577ac */ /* 0x000e6e0008000800 */
[----:B------:R-:W0:Y:S02]  /*0040*/  LDC R9, c[0x0][0x360] ;  /* 0x0000d800ff097b82 */ /* 0x000e240000000800 */
[----:B0-----:R-:W-:-:S05]  /*0050*/  IMAD R9, R9, UR4, R0 ;  /* 0x0000000409097c24 */ /* 0x001fca000f8e0200 */
[----:B-1----:R-:W-:-:S13]  /*0060*/  ISETP.GE.AND P0, PT, R9, UR5, PT ;  /* 0x0000000509007c0c */ /* 0x002fda000bf06270 */
[----:B------:R-:W-:Y:S05]  /*0070*/  @P0 EXIT ;  /* 0x000000000000094d */ /* 0x000fea0003800000 */
[----:B------:R-:W0:Y:S01]  /*0080*/  LDC.64 R2, c[0x0][0x388] ;  /* 0x0000e200ff027b82 */ /* 0x000e220000000a00 */
[----:B------:R-:W1:Y:S07]  /*0090*/  LDCU.64 UR4, c[0x0][0x358] ;  /* 0x00006b00ff0477ac */ /* 0x000e6e0008000a00 */
[----:B------:R-:W2:Y:S08]  /*00a0*/  LDC.64 R4, c[0x0][0x390] ;  /* 0x0000e400ff047b82 */ /* 0x000eb00000000a00 */
[----:B------:R-:W3:Y:S01]  /*00b0*/  LDC.64 R6, c[0x0][0x380] ;  /* 0x0000e000ff067b82 */ /* 0x000ee20000000a00 */
[----:B0-----:R-:W-:-:S06]  /*00c0*/  IMAD.WIDE R2, R9, 0x4, R2 ;  /* 0x0000000409027825 */ /* 0x001fcc00078e0202 */
[----:B-1----:R-:W4:Y:S01]  /*00d0*/  LDG.E R2, desc[UR4][R2.64] ;  /* 0x0000000402027981 */ /* 0x002f22000c1e1900 */
[----:B--2---:R-:W-:-:S06]  /*00e0*/  IMAD.WIDE R4, R9, 0x4, R4 ;  /* 0x0000000409047825 */ /* 0x004fcc00078e0204 */
[----:B------:R-:W4:Y:S01]  /*00f0*/  LDG.E R5, desc[UR4][R4.64] ;  /* 0x0000000404057981 */ /* 0x000f22000c1e1900 */
[----:B---3--:R-:W-:-:S04]  /*0100*/  IMAD.WIDE R6, R9, 0x4, R6 ;  /* 0x0000000409067825 */ /* 0x008fc800078e0206 */
[----:B----4-:R-:W-:-:S05]  /*0110*/  FADD R9, R2, R5 ;  /* 0x0000000502097221 */ /* 0x010fca0000000000 */
[----:B------:R-:W-:Y:S01]  /*0120*/  STG.E desc[UR4][R6.64], R9 ;  /* 0x0000000906007986 */ /* 0x000fe2000c101904 */
[----:B------:R-:W-:Y:S05]  /*0130*/  EXIT ;  /* 0x000000000000794d */ /* 0x000fea0003800000 */
.L_x_0:
[----:B------:R-:W-:-:S00]  /*0140*/  BRA `(.L_x_0) ;  /* 0xfffffffc00fc7947 */ /* 0x000fc0000383ffff */
[----:B------:R-:W-:-:S00]  /*0150*/  NOP ;  /* 0x0000000000007918 */ /* 0x000fc00000000000 */
        /* <DEDUP_REMOVED lines=10> */
.L_x_1:


//--------------------- .nv.shared.reserved.0     --------------------------
	.section	.nv.shared.reserved.0,"aw",@nobits
	.weak		__nv_reservedSMEM_offset_0_alias
	.size		__nv_reservedSMEM_offset_0_alias, 0, 64
	.other		__nv_reservedSMEM_offset_0_alias,@"STO_CUDA_RESERVED_SHARED STV_DEFAULT"
__nv_reservedSMEM_offset_0_alias:
	.zero		0
	.zero		64


//--------------------- .nv.constant0._Z7Vec_addPfS_S_i --------------------------
	.section	.nv.constant0._Z7Vec_addPfS_S_i,"a",@progbits
	.sectionflags	@""
	.align	4
.nv.constant0._Z7Vec_addPfS_S_i:
	.zero		924


//--------------------- SYMBOLS --------------------------

	.type		.nv.reservedSmem.offset0,@object
	.size		.nv.reservedSmem.offset0,0x4
